	.headerflags	@"EF_CUDA_TEXMODE_UNIFIED EF_CUDA_64BIT_ADDRESS EF_CUDA_ACCELERATORS EF_CUDA_SM90 EF_CUDA_VIRTUAL_SM(EF_CUDA_SM90)"
	.elftype	@"ET_EXEC"


//--------------------- .nv.info                  --------------------------
	.section	.nv.info,"",@"SHT_CUDA_INFO"
	.align	4


	//----- nvinfo : EIATTR_REGCOUNT
	.align		4
        /*0000*/ 	.byte	0x04, 0x2f
        /*0002*/ 	.short	(.L_1 - .L_0)
	.align		4
.L_0:
        /*0004*/ 	.word	index@(triton_per_fused_dot_11)
        /*0008*/ 	.word	0x0000000e


	//----- nvinfo : EIATTR_MIN_STACK_SIZE
	.align		4
.L_1:
        /*000c*/ 	.byte	0x04, 0x12
        /*000e*/ 	.short	(.L_3 - .L_2)
	.align		4
.L_2:
        /*0010*/ 	.word	index@(triton_per_fused_dot_11)
        /*0014*/ 	.word	0x00000000


	//----- nvinfo : EIATTR_FRAME_SIZE
	.align		4
.L_3:
        /*0018*/ 	.byte	0x04, 0x11
        /*001a*/ 	.short	(.L_5 - .L_4)
	.align		4
.L_4:
        /*001c*/ 	.word	index@(triton_per_fused_dot_11)
        /*0020*/ 	.word	0x00000000


	//----- nvinfo : EIATTR_MIN_STACK_SIZE
	.align		4
.L_5:
        /*0024*/ 	.byte	0x04, 0x12
        /*0026*/ 	.short	(.L_7 - .L_6)
	.align		4
.L_6:
        /*0028*/ 	.word	index@(triton_per_fused_dot_11)
        /*002c*/ 	.word	0x00000000
.L_7:


//--------------------- .nv.info.triton_per_fused_dot_11 --------------------------
	.section	.nv.info.triton_per_fused_dot_11,"",@"SHT_CUDA_INFO"
	.sectionflags	@""
	.align	4


	//----- nvinfo : EIATTR_CUDA_API_VERSION
	.align		4
        /*0000*/ 	.byte	0x04, 0x37
        /*0002*/ 	.short	(.L_9 - .L_8)
.L_8:
        /*0004*/ 	.word	0x0000007c


	//----- nvinfo : EIATTR_KPARAM_INFO
	.align		4
.L_9:
        /*0008*/ 	.byte	0x04, 0x17
        /*000a*/ 	.short	(.L_11 - .L_10)
.L_10:
        /*000c*/ 	.word	0x00000000
        /*0010*/ 	.short	0x0003
        /*0012*/ 	.short	0x0018
        /*0014*/ 	.byte	0x00, 0xf0, 0x11, 0x00


	//----- nvinfo : EIATTR_KPARAM_INFO
	.align		4
.L_11:
        /*0018*/ 	.byte	0x04, 0x17
        /*001a*/ 	.short	(.L_13 - .L_12)
.L_12:
        /*001c*/ 	.word	0x00000000
        /*0020*/ 	.short	0x0002
        /*0022*/ 	.short	0x0010
        /*0024*/ 	.byte	0x00, 0xf4, 0x21, 0x00


	//----- nvinfo : EIATTR_KPARAM_INFO
	.align		4
.L_13:
        /*0028*/ 	.byte	0x04, 0x17
        /*002a*/ 	.short	(.L_15 - .L_14)
.L_14:
        /*002c*/ 	.word	0x00000000
        /*0030*/ 	.short	0x0001
        /*0032*/ 	.short	0x0008
        /*0034*/ 	.byte	0x00, 0xf4, 0x21, 0x00


	//----- nvinfo : EIATTR_KPARAM_INFO
	.align		4
.L_15:
        /*0038*/ 	.byte	0x04, 0x17
        /*003a*/ 	.short	(.L_17 - .L_16)
.L_16:
        /*003c*/ 	.word	0x00000000
        /*0040*/ 	.short	0x0000
        /*0042*/ 	.short	0x0000
        /*0044*/ 	.byte	0x00, 0xf4, 0x21, 0x00


	//----- nvinfo : EIATTR_SPARSE_MMA_MASK
	.align		4
.L_17:
        /*0048*/ 	.byte	0x03, 0x50
        /*004a*/ 	.short	0x0000


	//----- nvinfo : EIATTR_MAXREG_COUNT
	.align		4
        /*004c*/ 	.byte	0x03, 0x1b
        /*004e*/ 	.short	0x00ff


	//----- nvinfo : EIATTR_COOP_GROUP_MASK_REGIDS
	.align		4
        /*0050*/ 	.byte	0x04, 0x29
        /*0052*/ 	.short	(.L_19 - .L_18)


	//   ....[0]....
.L_18:
        /*0054*/ 	.word	0xffffffff


	//   ....[1]....
        /*0058*/ 	.word	0xffffffff


	//   ....[2]....
        /*005c*/ 	.word	0xffffffff


	//   ....[3]....
        /*0060*/ 	.word	0xffffffff


	//   ....[4]....
        /*0064*/ 	.word	0xffffffff


	//   ....[5]....
        /*0068*/ 	.word	0xffffffff


	//----- nvinfo : EIATTR_COOP_GROUP_INSTR_OFFSETS
	.align		4
.L_19:
        /*006c*/ 	.byte	0x04, 0x28
        /*006e*/ 	.short	(.L_21 - .L_20)


	//   ....[0]....
.L_20:
        /*0070*/ 	.word	0x00000150


	//   ....[1]....
        /*0074*/ 	.word	0x00000170


	//   ....[2]....
        /*0078*/ 	.word	0x000001a0


	//   ....[3]....
        /*007c*/ 	.word	0x000001c0


	//   ....[4]....
        /*0080*/ 	.word	0x000001e0


	//   ....[5]....
        /*0084*/ 	.word	0x00000260


	//----- nvinfo : EIATTR_EXIT_INSTR_OFFSETS
	.align		4
.L_21:
        /*0088*/ 	.byte	0x04, 0x1c
        /*008a*/ 	.short	(.L_23 - .L_22)


	//   ....[0]....
.L_22:
        /*008c*/ 	.word	0x000002a0


	//   ....[1]....
        /*0090*/ 	.word	0x000002e0


	//----- nvinfo : EIATTR_REQNTID
	.align		4
.L_23:
        /*0094*/ 	.byte	0x04, 0x10
        /*0096*/ 	.short	(.L_25 - .L_24)
.L_24:
        /*0098*/ 	.word	0x00000040
        /*009c*/ 	.word	0x00000001
        /*00a0*/ 	.word	0x00000001


	//----- nvinfo : EIATTR_CBANK_PARAM_SIZE
	.align		4
.L_25:
        /*00a4*/ 	.byte	0x03, 0x19
        /*00a6*/ 	.short	0x001c


	//----- nvinfo : EIATTR_PARAM_CBANK
	.align		4
        /*00a8*/ 	.byte	0x04, 0x0a
        /*00aa*/ 	.short	(.L_27 - .L_26)
	.align		4
.L_26:
        /*00ac*/ 	.word	index@(.nv.constant0.triton_per_fused_dot_11)
        /*00b0*/ 	.short	0x0210
        /*00b2*/ 	.short	0x001c


	//----- nvinfo : EIATTR_SW_WAR
	.align		4
.L_27:
        /*00b4*/ 	.byte	0x04, 0x36
        /*00b6*/ 	.short	(.L_29 - .L_28)
.L_28:
        /*00b8*/ 	.word	0x00000008
.L_29:


//--------------------- .nv.callgraph             --------------------------
	.section	.nv.callgraph,"",@"SHT_CUDA_CALLGRAPH"
	.align	4
	.sectionentsize	8
	.align		4
        /*0000*/ 	.word	0x00000000
	.align		4
        /*0004*/ 	.word	0xffffffff
	.align		4
        /*0008*/ 	.word	0x00000000
	.align		4
        /*000c*/ 	.word	0xfffffffe
	.align		4
        /*0010*/ 	.word	0x00000000
	.align		4
        /*0014*/ 	.word	0xfffffffd
	.align		4
        /*0018*/ 	.word	0x00000000
	.align		4
        /*001c*/ 	.word	0xfffffffc


//--------------------- .text.triton_per_fused_dot_11 --------------------------
	.section	.text.triton_per_fused_dot_11,"ax",@progbits
	.sectionflags	@"SHF_BARRIERS=1"
	.align	128
        .global         triton_per_fused_dot_11
        .type           triton_per_fused_dot_11,@function
        .size           triton_per_fused_dot_11,(.L_x_1 - triton_per_fused_dot_11)
        .other          triton_per_fused_dot_11,@"STO_CUDA_ENTRY STV_DEFAULT"
triton_per_fused_dot_11:
.text.triton_per_fused_dot_11:
[----:B------:R-:W0:Y:S02]  /*0000*/  LDC R1, c[0x0][0x28] ;  /* 0x00000a00ff017b82 */ /* 0x000e240000000800 */
[----:B------:R-:W1:Y:S01]  /*0010*/  S2R R10, SR_TID.X ;  /* 0x00000000000a7919 */ /* 0x000e620000002100 */
[----:B------:R-:W2:Y:S01]  /*0020*/  LDC.64 R2, c[0x0][0x210] ;  /* 0x00008400ff027b82 */ /* 0x000ea20000000a00 */
[----:B------:R-:W-:-:S07]  /*0030*/  ULDC.64 UR6, c[0x0][0x208] ;  /* 0x0000820000067ab9 */ /* 0x000fce0000000a00 */
[----:B------:R-:W3:Y:S01]  /*0040*/  LDC.64 R4, c[0x0][0x218] ;  /* 0x00008600ff047b82 */ /* 0x000ee20000000a00 */
[----:B-1----:R-:W-:-:S04]  /*0050*/  SHF.L.U32 R6, R10, 0x1, RZ ;  /* 0x000000010a067819 */ /* 0x002fc800000006ff */
[----:B------:R-:W-:-:S05]  /*0060*/  LOP3.LUT R7, R6, 0x7e, RZ, 0xc0, !PT ;  /* 0x0000007e06077812 */ /* 0x000fca00078ec0ff */
[----:B--2---:R-:W-:-:S04]  /*0070*/  IMAD.WIDE.U32 R2, R7, 0x4, R2 ;  /* 0x0000000407027825 */ /* 0x004fc800078e0002 */
[----:B---3--:R-:W-:Y:S02]  /*0080*/  IMAD.WIDE.U32 R4, R7, 0x4, R4 ;  /* 0x0000000407047825 */ /* 0x008fe400078e0004 */
[----:B------:R-:W2:Y:S04]  /*0090*/  LDG.E.64 R2, desc[UR6][R2.64] ;  /* 0x0000000602027981 */ /* 0x000ea8000c1e1b00 */
[----:B------:R-:W2:Y:S01]  /*00a0*/  LDG.E.64 R4, desc[UR6][R4.64] ;  /* 0x0000000604047981 */ /* 0x000ea2000c1e1b00 */
[----:B------:R-:W1:Y:S01]  /*00b0*/  S2UR UR5, SR_CgaCtaId ;  /* 0x00000000000579c3 */ /* 0x000e620000008800 */
[C---:B------:R-:W-:Y:S01]  /*00c0*/  LOP3.LUT P0, RZ, R10.reuse, 0x1f, RZ, 0xc0, !PT ;  /* 0x0000001f0aff7812 */ /* 0x040fe2000780c0ff */
[----:B------:R-:W-:Y:S01]  /*00d0*/  UMOV UR4, 0x400 ;  /* 0x0000040000047882 */ /* 0x000fe20000000000 */
[----:B------:R-:W-:Y:S01]  /*00e0*/  ISETP.GE.AND P1, PT, R10, 0x2, PT ;  /* 0x000000020a00780c */ /* 0x000fe20003f26270 */
[----:B-1----:R-:W-:Y:S01]  /*00f0*/  UPRMT UR4, UR5, 0x654, UR4 ;  /* 0x0000065405047896 */ /* 0x002fe20008000004 */
[----:B--2---:R-:W-:Y:S01]  /*0100*/  FMUL R7, R3, R5 ;  /* 0x0000000503077220 */ /* 0x004fe20000400000 */
[----:B------:R-:W-:-:S03]  /*0110*/  SHF.R.U32.HI R3, RZ, 0x3, R10 ;  /* 0x00000003ff037819 */ /* 0x000fc6000001160a */
[----:B------:R-:W-:Y:S01]  /*0120*/  FFMA R7, R2, R4, R7 ;  /* 0x0000000402077223 */ /* 0x000fe20000000007 */
[----:B------:R-:W-:Y:S02]  /*0130*/  LOP3.LUT R3, R3, 0x4, RZ, 0xc0, !PT ;  /* 0x0000000403037812 */ /* 0x000fe400078ec0ff */
[----:B------:R-:W-:Y:S02]  /*0140*/  LEA R4, R10, UR4, 0x2 ;  /* 0x000000040a047c11 */ /* 0x000fe4000f8e10ff */
[----:B------:R-:W1:Y:S02]  /*0150*/  SHFL.BFLY PT, R6, R7, 0x10, 0x1f ;  /* 0x0e001f0007067f89 */ /* 0x000e6400000e0000 */
[----:B-1----:R-:W-:-:S05]  /*0160*/  FADD R6, R7, R6 ;  /* 0x0000000607067221 */ /* 0x002fca0000000000 */
[----:B------:R-:W1:Y:S02]  /*0170*/  SHFL.BFLY PT, R9, R6, 0x8, 0x1f ;  /* 0x0d001f0006097f89 */ /* 0x000e6400000e0000 */
[----:B-1----:R-:W-:Y:S01]  /*0180*/  FADD R9, R6, R9 ;  /* 0x0000000906097221 */ /* 0x002fe20000000000 */
[----:B------:R-:W-:-:S04]  /*0190*/  LOP3.LUT R6, R10, 0x1, RZ, 0xc0, !PT ;  /* 0x000000010a067812 */ /* 0x000fc800078ec0ff */
[----:B------:R-:W1:Y:S02]  /*01a0*/  SHFL.BFLY PT, R8, R9, 0x4, 0x1f ;  /* 0x0c801f0009087f89 */ /* 0x000e6400000e0000 */
[----:B-1----:R-:W-:-:S05]  /*01b0*/  FADD R8, R9, R8 ;  /* 0x0000000809087221 */ /* 0x002fca0000000000 */
[----:B------:R-:W1:Y:S02]  /*01c0*/  SHFL.BFLY PT, R11, R8, 0x2, 0x1f ;  /* 0x0c401f00080b7f89 */ /* 0x000e6400000e0000 */
[----:B-1----:R-:W-:-:S05]  /*01d0*/  FADD R11, R8, R11 ;  /* 0x0000000b080b7221 */ /* 0x002fca0000000000 */
[----:B------:R-:W1:Y:S02]  /*01e0*/  SHFL.BFLY PT, R2, R11, 0x1, 0x1f ;  /* 0x0c201f000b027f89 */ /* 0x000e6400000e0000 */
[----:B-1----:R-:W-:-:S05]  /*01f0*/  FADD R2, R11, R2 ;  /* 0x000000020b027221 */ /* 0x002fca0000000000 */
[----:B------:R-:W-:Y:S01]  /*0200*/  @!P0 STS [R3+UR4], R2 ;  /* 0x0000000203008988 */ /* 0x000fe20008000804 */
[----:B------:R-:W-:Y:S01]  /*0210*/  BAR.SYNC.DEFER_BLOCKING 0x0 ;  /* 0x0000000000007b1d */ /* 0x000fe20000010000 */
[----:B------:R-:W-:-:S04]  /*0220*/  ISETP.NE.U32.AND P0, PT, R6, 0x1, PT ;  /* 0x000000010600780c */ /* 0x000fc80003f05070 */
[C---:B------:R-:W-:Y:S01]  /*0230*/  ISETP.LT.AND P0, PT, R10.reuse, 0x2, P0 ;  /* 0x000000020a00780c */ /* 0x040fe20000701270 */
[----:B------:R-:W1:Y:S01]  /*0240*/  @!P1 LDS R0, [R4] ;  /* 0x0000000004009984 */ /* 0x000e620000000800 */
[----:B------:R-:W-:-:S03]  /*0250*/  LOP3.LUT P1, RZ, R10, 0x3f, RZ, 0xc0, !PT ;  /* 0x0000003f0aff7812 */ /* 0x000fc6000782c0ff */
[----:B-1----:R-:W1:Y:S02]  /*0260*/  SHFL.BFLY PT, R5, R0, 0x1, 0x1f ;  /* 0x0c201f0000057f89 */ /* 0x002e6400000e0000 */
[----:B-1----:R-:W-:-:S06]  /*0270*/  FADD R5, R0, R5 ;  /* 0x0000000500057221 */ /* 0x002fcc0000000000 */
[----:B------:R1:W-:Y:S01]  /*0280*/  @P0 STS [R4], R5 ;  /* 0x0000000504000388 */ /* 0x0003e20000000800 */
[----:B------:R-:W-:Y:S06]  /*0290*/  BAR.SYNC.DEFER_BLOCKING 0x0 ;  /* 0x0000000000007b1d */ /* 0x000fec0000010000 */
[----:B-1----:R-:W-:Y:S05]  /*02a0*/  @P1 EXIT ;  /* 0x000000000000194d */ /* 0x002fea0003800000 */
[----:B------:R-:W0:Y:S01]  /*02b0*/  LDS R5, [UR4] ;  /* 0x00000004ff057984 */ /* 0x000e220008000800 */
[----:B------:R-:W0:Y:S03]  /*02c0*/  LDC.64 R2, c[0x0][0x220] ;  /* 0x00008800ff027b82 */ /* 0x000e260000000a00 */
[----:B0-----:R-:W-:Y:S01]  /*02d0*/  STG.E desc[UR6][R2.64], R5 ;  /* 0x0000000502007986 */ /* 0x001fe2000c101906 */
[----:B------:R-:W-:Y:S05]  /*02e0*/  EXIT ;  /* 0x000000000000794d */ /* 0x000fea0003800000 */
.L_x_0:
[----:B------:R-:W-:-:S00]  /*02f0*/  BRA `(.L_x_0) ;  /* 0xfffffffc00fc7947 */ /* 0x000fc0000383ffff */
[----:B------:R-:W-:-:S00]  /*0300*/  NOP ;  /* 0x0000000000007918 */ /* 0x000fc00000000000 */
[----:B------:R-:W-:-:S00]  /*0310*/  NOP ;  /* 0x0000000000007918 */ /* 0x000fc00000000000 */
[----:B------:R-:W-:-:S00]  /*0320*/  NOP ;  /* 0x0000000000007918 */ /* 0x000fc00000000000 */
[----:B------:R-:W-:-:S00]  /*0330*/  NOP ;  /* 0x0000000000007918 */ /* 0x000fc00000000000 */
[----:B------:R-:W-:-:S00]  /*0340*/  NOP ;  /* 0x0000000000007918 */ /* 0x000fc00000000000 */
[----:B------:R-:W-:-:S00]  /*0350*/  NOP ;  /* 0x0000000000007918 */ /* 0x000fc00000000000 */
[----:B------:R-:W-:-:S00]  /*0360*/  NOP ;  /* 0x0000000000007918 */ /* 0x000fc00000000000 */
[----:B------:R-:W-:-:S00]  /*0370*/  NOP ;  /* 0x0000000000007918 */ /* 0x000fc00000000000 */
.L_x_1:


//--------------------- .nv.shared.triton_per_fused_dot_11 --------------------------
	.section	.nv.shared.triton_per_fused_dot_11,"aw",@nobits
	.sectionflags	@""
	.align	16
	.zero		1024


//--------------------- .nv.constant0.triton_per_fused_dot_11 --------------------------
	.section	.nv.constant0.triton_per_fused_dot_11,"a",@progbits
	.sectionflags	@""
	.align	4
.nv.constant0.triton_per_fused_dot_11:
	.zero		556
